//
// Generated by NVIDIA NVVM Compiler
//
// Compiler Build ID: CL-36424714
// Cuda compilation tools, release 13.0, V13.0.88
// Based on NVVM 20.0.0
//

.version 9.0
.target sm_100
.address_size 64

	// .globl	_Z4ReluPKfPfi

.visible .entry _Z4ReluPKfPfi(
	.param .u64 .ptr .align 1 _Z4ReluPKfPfi_param_0,
	.param .u64 .ptr .align 1 _Z4ReluPKfPfi_param_1,
	.param .u32 _Z4ReluPKfPfi_param_2
)
{
	.reg .pred 	%p<3>;
	.reg .b32 	%r<11>;
	.reg .b32 	%f<3>;
	.reg .b64 	%rd<8>;

	ld.param.u64 	%rd3, [_Z4ReluPKfPfi_param_0];
	ld.param.u64 	%rd4, [_Z4ReluPKfPfi_param_1];
	ld.param.u32 	%r6, [_Z4ReluPKfPfi_param_2];
	mov.u32 	%r7, %ctaid.x;
	mov.u32 	%r1, %ntid.x;
	mov.u32 	%r8, %tid.x;
	mad.lo.s32 	%r10, %r7, %r1, %r8;
	setp.ge.s32 	%p1, %r10, %r6;
	@%p1 bra 	$L__BB0_3;
	mov.u32 	%r9, %nctaid.x;
	mul.lo.s32 	%r3, %r1, %r9;
	cvta.to.global.u64 	%rd1, %rd3;
	cvta.to.global.u64 	%rd2, %rd4;
$L__BB0_2:
	mul.wide.s32 	%rd5, %r10, 4;
	add.s64 	%rd6, %rd1, %rd5;
	ld.global.f32 	%f1, [%rd6];
	max.f32 	%f2, %f1, 0f00000000;
	add.s64 	%rd7, %rd2, %rd5;
	st.global.f32 	[%rd7], %f2;
	add.s32 	%r10, %r10, %r3;
	setp.lt.s32 	%p2, %r10, %r6;
	@%p2 bra 	$L__BB0_2;
$L__BB0_3:
	ret;

}


// ===== COMPILED SASS (sm_100) =====

	.target	sm_100

	.elftype	@"ET_EXEC"


//--------------------- .note.nv.tkinfo           --------------------------
	.section	.note.nv.tkinfo,"",@"SHT_NOTE"
	.sectionflags	@"SHF_NOTE_NV_TKINFO"
	.tkinfo
        /*0018*/ 	.word	0x00000002
        /*0030*/ 	.string	""
        /*0030*/ 	.string	"ptxas"
        /*0030*/ 	.string	"Cuda compilation tools, release 13.0, V13.0.88"
        /*0030*/ 	.string	"Build cuda_13.0.r13.0/compiler.36424714_0"
        /*0030*/ 	.string	"-arch sm_100 -m 64 "



//--------------------- .note.nv.cuinfo           --------------------------
	.section	.note.nv.cuinfo,"",@"SHT_NOTE"
	.sectionflags	@"SHF_NOTE_NV_CUINFO"
        /*0018*/ 	.short	0x0002
        /*001a*/ 	.short	0x0064
        /*001c*/ 	.short	0x0082
	.zero		2


//--------------------- .nv.info                  --------------------------
	.section	.nv.info,"",@"SHT_CUDA_INFO"
	.align	4


	//----- nvinfo : EIATTR_REGCOUNT
	.align		4
        /*0000*/ 	.byte	0x04, 0x2f
        /*0002*/ 	.short	(.L_1 - .L_0)
	.align		4
.L_0:
        /*0004*/ 	.word	index@(_Z4ReluPKfPfi)
        /*0008*/ 	.word	0x00000010


	//----- nvinfo : EIATTR_FRAME_SIZE
	.align		4
.L_1:
        /*000c*/ 	.byte	0x04, 0x11
        /*000e*/ 	.short	(.L_3 - .L_2)
	.align		4
.L_2:
        /*0010*/ 	.word	index@(_Z4ReluPKfPfi)
        /*0014*/ 	.word	0x00000000


	//----- nvinfo : EIATTR_MIN_STACK_SIZE
	.align		4
.L_3:
        /*0018*/ 	.byte	0x04, 0x12
        /*001a*/ 	.short	(.L_5 - .L_4)
	.align		4
.L_4:
        /*001c*/ 	.word	index@(_Z4ReluPKfPfi)
        /*0020*/ 	.word	0x00000000
.L_5:


//--------------------- .nv.compat                --------------------------
	.section	.nv.compat,"",@"SHT_CUDA_COMPAT_INFO"
	.align	4
        /*0000*/ 	.byte	0x02, 0x09, 0x00, 0x00, 0x02, 0x02, 0x01, 0x00, 0x02, 0x05, 0x05, 0x00, 0x03, 0x07, 0x01, 0x01
        /*0010*/ 	.byte	0x02, 0x03, 0x00, 0x00, 0x02, 0x06, 0x01, 0x00, 0x04, 0x0b, 0x08, 0x00, 0x09, 0x00, 0x00, 0x00
        /*0020*/ 	.byte	0x00, 0x00, 0x00, 0x00


//--------------------- .nv.info._Z4ReluPKfPfi    --------------------------
	.section	.nv.info._Z4ReluPKfPfi,"",@"SHT_CUDA_INFO"
	.sectionflags	@""
	.align	4


	//----- nvinfo : EIATTR_CUDA_API_VERSION
	.align		4
        /*0000*/ 	.byte	0x04, 0x37
        /*0002*/ 	.short	(.L_7 - .L_6)
.L_6:
        /*0004*/ 	.word	0x00000082


	//----- nvinfo : EIATTR_KPARAM_INFO
	.align		4
.L_7:
        /*0008*/ 	.byte	0x04, 0x17
        /*000a*/ 	.short	(.L_9 - .L_8)
.L_8:
        /*000c*/ 	.word	0x00000000
        /*0010*/ 	.short	0x0002
        /*0012*/ 	.short	0x0010
        /*0014*/ 	.byte	0x00, 0xf0, 0x11, 0x00


	//----- nvinfo : EIATTR_KPARAM_INFO
	.align		4
.L_9:
        /*0018*/ 	.byte	0x04, 0x17
        /*001a*/ 	.short	(.L_11 - .L_10)
.L_10:
        /*001c*/ 	.word	0x00000000
        /*0020*/ 	.short	0x0001
        /*0022*/ 	.short	0x0008
        /*0024*/ 	.byte	0x00, 0xf5, 0x21, 0x00


	//----- nvinfo : EIATTR_KPARAM_INFO
	.align		4
.L_11:
        /*0028*/ 	.byte	0x04, 0x17
        /*002a*/ 	.short	(.L_13 - .L_12)
.L_12:
        /*002c*/ 	.word	0x00000000
        /*0030*/ 	.short	0x0000
        /*0032*/ 	.short	0x0000
        /*0034*/ 	.byte	0x00, 0xf5, 0x21, 0x00


	//----- nvinfo : EIATTR_SPARSE_MMA_MASK
	.align		4
.L_13:
        /*0038*/ 	.byte	0x03, 0x50
        /*003a*/ 	.short	0x0000


	//----- nvinfo : EIATTR_MAXREG_COUNT
	.align		4
        /*003c*/ 	.byte	0x03, 0x1b
        /*003e*/ 	.short	0x00ff


	//----- nvinfo : EIATTR_MERCURY_ISA_VERSION
	.align		4
        /*0040*/ 	.byte	0x03, 0x5f
        /*0042*/ 	.short	0x0101


	//----- nvinfo : EIATTR_VRC_CTA_INIT_COUNT
	.align		4
        /*0044*/ 	.byte	0x02, 0x4a
	.zero		1
	.zero		1


	//----- nvinfo : EIATTR_EXIT_INSTR_OFFSETS
	.align		4
        /*0048*/ 	.byte	0x04, 0x1c
        /*004a*/ 	.short	(.L_15 - .L_14)


	//   ....[0]....
.L_14:
        /*004c*/ 	.word	0x00000070


	//   ....[1]....
        /*0050*/ 	.word	0x00000150


	//----- nvinfo : EIATTR_CRS_STACK_SIZE
	.align		4
.L_15:
        /*0054*/ 	.byte	0x04, 0x1e
        /*0056*/ 	.short	(.L_17 - .L_16)
.L_16:
        /*0058*/ 	.word	0x00000000


	//----- nvinfo : EIATTR_CBANK_PARAM_SIZE
	.align		4
.L_17:
        /*005c*/ 	.byte	0x03, 0x19
        /*005e*/ 	.short	0x0014


	//----- nvinfo : EIATTR_PARAM_CBANK
	.align		4
        /*0060*/ 	.byte	0x04, 0x0a
        /*0062*/ 	.short	(.L_19 - .L_18)
	.align		4
.L_18:
        /*0064*/ 	.word	index@(.nv.constant0._Z4ReluPKfPfi)
        /*0068*/ 	.short	0x0380
        /*006a*/ 	.short	0x0014


	//----- nvinfo : EIATTR_SW_WAR
	.align		4
.L_19:
        /*006c*/ 	.byte	0x04, 0x36
        /*006e*/ 	.short	(.L_21 - .L_20)
.L_20:
        /*0070*/ 	.word	0x00000008
.L_21:


//--------------------- .nv.callgraph             --------------------------
	.section	.nv.callgraph,"",@"SHT_CUDA_CALLGRAPH"
	.align	4
	.sectionentsize	8
	.align		4
        /*0000*/ 	.word	0x00000000
	.align		4
        /*0004*/ 	.word	0xffffffff
	.align		4
        /*0008*/ 	.word	0x00000000
	.align		4
        /*000c*/ 	.word	0xfffffffe
	.align		4
        /*0010*/ 	.word	0x00000000
	.align		4
        /*0014*/ 	.word	0xfffffffd
	.align		4
        /*0018*/ 	.word	0x00000000
	.align		4
        /*001c*/ 	.word	0xfffffffc


//--------------------- .text._Z4ReluPKfPfi       --------------------------
	.section	.text._Z4ReluPKfPfi,"ax",@progbits
	.align	128
        .global         _Z4ReluPKfPfi
        .type           _Z4ReluPKfPfi,@function
        .size           _Z4ReluPKfPfi,(.L_x_2 - _Z4ReluPKfPfi)
        .other          _Z4ReluPKfPfi,@"STO_CUDA_ENTRY STV_DEFAULT"
_Z4ReluPKfPfi:
.text._Z4ReluPKfPfi:
[----:B------:R-:W-:Y:S01]  /*0000*/  LDC R1, c[0x0][0x37c] ;  /* 0x0000df00ff017b82 */ /* 0x000fe20000000800 */
[----:B------:R-:W0:Y:S07]  /*0010*/  S2R R0, SR_TID.X ;  /* 0x0000000000007919 */ /* 0x000e2e0000002100 */
[----:B------:R-:W0:Y:S01]  /*0020*/  S2UR UR4, SR_CTAID.X ;  /* 0x00000000000479c3 */ /* 0x000e220000002500 */
[----:B------:R-:W1:Y:S07]  /*0030*/  LDCU UR5, c[0x0][0x390] ;  /* 0x00007200ff0577ac */ /* 0x000e6e0008000800 */
[----:B------:R-:W0:Y:S02]  /*0040*/  LDC R11, c[0x0][0x360] ;  /* 0x0000d800ff0b7b82 */ /* 0x000e240000000800 */
[----:B0-----:R-:W-:-:S05]  /*0050*/  IMAD R0, R11, UR4, R0 ;  /* 0x000000040b007c24 */ /* 0x001fca000f8e0200 */
[----:B-1----:R-:W-:-:S13]  /*0060*/  ISETP.GE.AND P0, PT, R0, UR5, PT ;  /* 0x0000000500007c0c */ /* 0x002fda000bf06270 */
[----:B------:R-:W-:Y:S05]  /*0070*/  @P0 EXIT ;  /* 0x000000000000094d */ /* 0x000fea0003800000 */
[----:B------:R-:W0:Y:S01]  /*0080*/  LDC.64 R6, c[0x0][0x380] ;  /* 0x0000e000ff067b82 */ /* 0x000e220000000a00 */
[----:B------:R-:W1:Y:S01]  /*0090*/  LDCU UR4, c[0x0][0x370] ;  /* 0x00006e00ff0477ac */ /* 0x000e620008000800 */
[----:B------:R-:W2:Y:S06]  /*00a0*/  LDCU.64 UR6, c[0x0][0x358] ;  /* 0x00006b00ff0677ac */ /* 0x000eac0008000a00 */
[----:B------:R-:W3:Y:S01]  /*00b0*/  LDC.64 R8, c[0x0][0x388] ;  /* 0x0000e200ff087b82 */ /* 0x000ee20000000a00 */
[----:B-1----:R-:W-:-:S07]  /*00c0*/  IMAD R11, R11, UR4, RZ ;  /* 0x000000040b0b7c24 */ /* 0x002fce000f8e02ff */
.L_x_0:
[----:B0-----:R-:W-:-:S06]  /*00d0*/  IMAD.WIDE R2, R0, 0x4, R6 ;  /* 0x0000000400027825 */ /* 0x001fcc00078e0206 */
[----:B--2---:R-:W2:Y:S01]  /*00e0*/  LDG.E R2, desc[UR6][R2.64] ;  /* 0x0000000602027981 */ /* 0x004ea2000c1e1900 */
[----:B-1-3--:R-:W-:Y:S01]  /*00f0*/  IMAD.WIDE R4, R0, 0x4, R8 ;  /* 0x0000000400047825 */ /* 0x00afe200078e0208 */
[----:B------:R-:W-:-:S04]  /*0100*/  IADD3 R0, PT, PT, R11, R0, RZ ;  /* 0x000000000b007210 */ /* 0x000fc80007ffe0ff */
[----:B------:R-:W-:Y:S02]  /*0110*/  ISETP.GE.AND P0, PT, R0, UR5, PT ;  /* 0x0000000500007c0c */ /* 0x000fe4000bf06270 */
[----:B--2---:R-:W-:-:S05]  /*0120*/  FMNMX R13, RZ, R2, !PT ;  /* 0x00000002ff0d7209 */ /* 0x004fca0007800000 */
[----:B------:R1:W-:Y:S06]  /*0130*/  STG.E desc[UR6][R4.64], R13 ;  /* 0x0000000d04007986 */ /* 0x0003ec000c101906 */
[----:B------:R-:W-:Y:S05]  /*0140*/  @!P0 BRA `(.L_x_0) ;  /* 0xfffffffc00e08947 */ /* 0x000fea000383ffff */
[----:B------:R-:W-:Y:S05]  /*0150*/  EXIT ;  /* 0x000000000000794d */ /* 0x000fea0003800000 */
.L_x_1:
[----:B------:R-:W-:-:S00]  /*0160*/  BRA `(.L_x_1) ;  /* 0xfffffffc00fc7947 */ /* 0x000fc0000383ffff */
[----:B------:R-:W-:-:S00]  /*0170*/  NOP ;  /* 0x0000000000007918 */ /* 0x000fc00000000000 */
        /* <DEDUP_REMOVED lines=8> */
.L_x_2:


//--------------------- .nv.shared.reserved.0     --------------------------
	.section	.nv.shared.reserved.0,"aw",@nobits
	.weak		__nv_reservedSMEM_offset_0_alias
	.size		__nv_reservedSMEM_offset_0_alias, 0, 64
	.other		__nv_reservedSMEM_offset_0_alias,@"STO_CUDA_RESERVED_SHARED STV_DEFAULT"
__nv_reservedSMEM_offset_0_alias:
	.zero		0
	.zero		64


//--------------------- .nv.constant0._Z4ReluPKfPfi --------------------------
	.section	.nv.constant0._Z4ReluPKfPfi,"a",@progbits
	.sectionflags	@""
	.align	4
.nv.constant0._Z4ReluPKfPfi:
	.zero		916


//--------------------- SYMBOLS --------------------------

	.type		.nv.reservedSmem.offset0,@object
	.size		.nv.reservedSmem.offset0,0x4
